//
// Generated by NVIDIA NVVM Compiler
//
// Compiler Build ID: CL-36424714
// Cuda compilation tools, release 13.0, V13.0.88
// Based on NVVM 20.0.0
//

.version 9.0
.target sm_100
.address_size 64

	// .globl	_Z10gpu_kmeansPfi

.visible .entry _Z10gpu_kmeansPfi(
	.param .u64 .ptr .align 1 _Z10gpu_kmeansPfi_param_0,
	.param .u32 _Z10gpu_kmeansPfi_param_1
)
{
	.reg .b32 	%r<5>;
	.reg .b32 	%f<3>;
	.reg .b64 	%rd<5>;

	ld.param.u64 	%rd1, [_Z10gpu_kmeansPfi_param_0];
	ld.param.u32 	%r1, [_Z10gpu_kmeansPfi_param_1];
	cvta.to.global.u64 	%rd2, %rd1;
	mov.u32 	%r2, %ctaid.x;
	mov.u32 	%r3, %tid.x;
	mad.lo.s32 	%r4, %r1, %r2, %r3;
	mul.wide.s32 	%rd3, %r4, 4;
	add.s64 	%rd4, %rd2, %rd3;
	ld.global.f32 	%f1, [%rd4];
	add.f32 	%f2, %f1, 0f3F800000;
	st.global.f32 	[%rd4], %f2;
	ret;

}


// ===== COMPILED SASS (sm_100) =====

	.target	sm_100

	.elftype	@"ET_EXEC"


//--------------------- .note.nv.tkinfo           --------------------------
	.section	.note.nv.tkinfo,"",@"SHT_NOTE"
	.sectionflags	@"SHF_NOTE_NV_TKINFO"
	.tkinfo
        /*0018*/ 	.word	0x00000002
        /*0030*/ 	.string	""
        /*0030*/ 	.string	"ptxas"
        /*0030*/ 	.string	"Cuda compilation tools, release 13.0, V13.0.88"
        /*0030*/ 	.string	"Build cuda_13.0.r13.0/compiler.36424714_0"
        /*0030*/ 	.string	"-arch sm_100 -m 64 "



//--------------------- .note.nv.cuinfo           --------------------------
	.section	.note.nv.cuinfo,"",@"SHT_NOTE"
	.sectionflags	@"SHF_NOTE_NV_CUINFO"
        /*0018*/ 	.short	0x0002
        /*001a*/ 	.short	0x0064
        /*001c*/ 	.short	0x0082
	.zero		2


//--------------------- .nv.info                  --------------------------
	.section	.nv.info,"",@"SHT_CUDA_INFO"
	.align	4


	//----- nvinfo : EIATTR_REGCOUNT
	.align		4
        /*0000*/ 	.byte	0x04, 0x2f
        /*0002*/ 	.short	(.L_1 - .L_0)
	.align		4
.L_0:
        /*0004*/ 	.word	index@(_Z10gpu_kmeansPfi)
        /*0008*/ 	.word	0x00000008


	//----- nvinfo : EIATTR_FRAME_SIZE
	.align		4
.L_1:
        /*000c*/ 	.byte	0x04, 0x11
        /*000e*/ 	.short	(.L_3 - .L_2)
	.align		4
.L_2:
        /*0010*/ 	.word	index@(_Z10gpu_kmeansPfi)
        /*0014*/ 	.word	0x00000000


	//----- nvinfo : EIATTR_MIN_STACK_SIZE
	.align		4
.L_3:
        /*0018*/ 	.byte	0x04, 0x12
        /*001a*/ 	.short	(.L_5 - .L_4)
	.align		4
.L_4:
        /*001c*/ 	.word	index@(_Z10gpu_kmeansPfi)
        /*0020*/ 	.word	0x00000000
.L_5:


//--------------------- .nv.compat                --------------------------
	.section	.nv.compat,"",@"SHT_CUDA_COMPAT_INFO"
	.align	4
        /*0000*/ 	.byte	0x02, 0x09, 0x00, 0x00, 0x02, 0x02, 0x01, 0x00, 0x02, 0x05, 0x05, 0x00, 0x03, 0x07, 0x01, 0x01
        /*0010*/ 	.byte	0x02, 0x03, 0x00, 0x00, 0x02, 0x06, 0x01, 0x00, 0x04, 0x0b, 0x08, 0x00, 0x09, 0x00, 0x00, 0x00
        /*0020*/ 	.byte	0x00, 0x00, 0x00, 0x00


//--------------------- .nv.info._Z10gpu_kmeansPfi --------------------------
	.section	.nv.info._Z10gpu_kmeansPfi,"",@"SHT_CUDA_INFO"
	.sectionflags	@""
	.align	4


	//----- nvinfo : EIATTR_CUDA_API_VERSION
	.align		4
        /*0000*/ 	.byte	0x04, 0x37
        /*0002*/ 	.short	(.L_7 - .L_6)
.L_6:
        /*0004*/ 	.word	0x00000082


	//----- nvinfo : EIATTR_KPARAM_INFO
	.align		4
.L_7:
        /*0008*/ 	.byte	0x04, 0x17
        /*000a*/ 	.short	(.L_9 - .L_8)
.L_8:
        /*000c*/ 	.word	0x00000000
        /*0010*/ 	.short	0x0001
        /*0012*/ 	.short	0x0008
        /*0014*/ 	.byte	0x00, 0xf0, 0x11, 0x00


	//----- nvinfo : EIATTR_KPARAM_INFO
	.align		4
.L_9:
        /*0018*/ 	.byte	0x04, 0x17
        /*001a*/ 	.short	(.L_11 - .L_10)
.L_10:
        /*001c*/ 	.word	0x00000000
        /*0020*/ 	.short	0x0000
        /*0022*/ 	.short	0x0000
        /*0024*/ 	.byte	0x00, 0xf5, 0x21, 0x00


	//----- nvinfo : EIATTR_SPARSE_MMA_MASK
	.align		4
.L_11:
        /*0028*/ 	.byte	0x03, 0x50
        /*002a*/ 	.short	0x0000


	//----- nvinfo : EIATTR_MAXREG_COUNT
	.align		4
        /*002c*/ 	.byte	0x03, 0x1b
        /*002e*/ 	.short	0x00ff


	//----- nvinfo : EIATTR_MERCURY_ISA_VERSION
	.align		4
        /*0030*/ 	.byte	0x03, 0x5f
        /*0032*/ 	.short	0x0101


	//----- nvinfo : EIATTR_VRC_CTA_INIT_COUNT
	.align		4
        /*0034*/ 	.byte	0x02, 0x4a
	.zero		1
	.zero		1


	//----- nvinfo : EIATTR_EXIT_INSTR_OFFSETS
	.align		4
        /*0038*/ 	.byte	0x04, 0x1c
        /*003a*/ 	.short	(.L_13 - .L_12)


	//   ....[0]....
.L_12:
        /*003c*/ 	.word	0x000000b0


	//----- nvinfo : EIATTR_CBANK_PARAM_SIZE
	.align		4
.L_13:
        /*0040*/ 	.byte	0x03, 0x19
        /*0042*/ 	.short	0x000c


	//----- nvinfo : EIATTR_PARAM_CBANK
	.align		4
        /*0044*/ 	.byte	0x04, 0x0a
        /*0046*/ 	.short	(.L_15 - .L_14)
	.align		4
.L_14:
        /*0048*/ 	.word	index@(.nv.constant0._Z10gpu_kmeansPfi)
        /*004c*/ 	.short	0x0380
        /*004e*/ 	.short	0x000c


	//----- nvinfo : EIATTR_SW_WAR
	.align		4
.L_15:
        /*0050*/ 	.byte	0x04, 0x36
        /*0052*/ 	.short	(.L_17 - .L_16)
.L_16:
        /*0054*/ 	.word	0x00000008
.L_17:


//--------------------- .nv.callgraph             --------------------------
	.section	.nv.callgraph,"",@"SHT_CUDA_CALLGRAPH"
	.align	4
	.sectionentsize	8
	.align		4
        /*0000*/ 	.word	0x00000000
	.align		4
        /*0004*/ 	.word	0xffffffff
	.align		4
        /*0008*/ 	.word	0x00000000
	.align		4
        /*000c*/ 	.word	0xfffffffe
	.align		4
        /*0010*/ 	.word	0x00000000
	.align		4
        /*0014*/ 	.word	0xfffffffd
	.align		4
        /*0018*/ 	.word	0x00000000
	.align		4
        /*001c*/ 	.word	0xfffffffc


//--------------------- .text._Z10gpu_kmeansPfi   --------------------------
	.section	.text._Z10gpu_kmeansPfi,"ax",@progbits
	.align	128
        .global         _Z10gpu_kmeansPfi
        .type           _Z10gpu_kmeansPfi,@function
        .size           _Z10gpu_kmeansPfi,(.L_x_1 - _Z10gpu_kmeansPfi)
        .other          _Z10gpu_kmeansPfi,@"STO_CUDA_ENTRY STV_DEFAULT"
_Z10gpu_kmeansPfi:
.text._Z10gpu_kmeansPfi:
[----:B------:R-:W-:Y:S01]  /*0000*/  LDC R1, c[0x0][0x37c] ;  /* 0x0000df00ff017b82 */ /* 0x000fe20000000800 */
[----:B------:R-:W0:Y:S07]  /*0010*/  S2R R5, SR_TID.X ;  /* 0x0000000000057919 */ /* 0x000e2e0000002100 */
[----:B------:R-:W0:Y:S01]  /*0020*/  S2UR UR6, SR_CTAID.X ;  /* 0x00000000000679c3 */ /* 0x000e220000002500 */
[----:B------:R-:W1:Y:S07]  /*0030*/  LDCU.64 UR4, c[0x0][0x358] ;  /* 0x00006b00ff0477ac */ /* 0x000e6e0008000a00 */
[----:B------:R-:W0:Y:S08]  /*0040*/  LDC R0, c[0x0][0x388] ;  /* 0x0000e200ff007b82 */ /* 0x000e300000000800 */
[----:B------:R-:W2:Y:S01]  /*0050*/  LDC.64 R2, c[0x0][0x380] ;  /* 0x0000e000ff027b82 */ /* 0x000ea20000000a00 */
[----:B0-----:R-:W-:-:S04]  /*0060*/  IMAD R5, R0, UR6, R5 ;  /* 0x0000000600057c24 */ /* 0x001fc8000f8e0205 */
[----:B--2---:R-:W-:-:S05]  /*0070*/  IMAD.WIDE R2, R5, 0x4, R2 ;  /* 0x0000000405027825 */ /* 0x004fca00078e0202 */
[----:B-1----:R-:W2:Y:S02]  /*0080*/  LDG.E R0, desc[UR4][R2.64] ;  /* 0x0000000402007981 */ /* 0x002ea4000c1e1900 */
[----:B--2---:R-:W-:-:S05]  /*0090*/  FADD R5, R0, 1 ;  /* 0x3f80000000057421 */ /* 0x004fca0000000000 */
[----:B------:R-:W-:Y:S01]  /*00a0*/  STG.E desc[UR4][R2.64], R5 ;  /* 0x0000000502007986 */ /* 0x000fe2000c101904 */
[----:B------:R-:W-:Y:S05]  /*00b0*/  EXIT ;  /* 0x000000000000794d */ /* 0x000fea0003800000 */
.L_x_0:
[----:B------:R-:W-:-:S00]  /*00c0*/  BRA `(.L_x_0) ;  /* 0xfffffffc00fc7947 */ /* 0x000fc0000383ffff */
[----:B------:R-:W-:-:S00]  /*00d0*/  NOP ;  /* 0x0000000000007918 */ /* 0x000fc00000000000 */
        /* <DEDUP_REMOVED lines=10> */
.L_x_1:


//--------------------- .nv.shared.reserved.0     --------------------------
	.section	.nv.shared.reserved.0,"aw",@nobits
	.weak		__nv_reservedSMEM_offset_0_alias
	.size		__nv_reservedSMEM_offset_0_alias, 0, 64
	.other		__nv_reservedSMEM_offset_0_alias,@"STO_CUDA_RESERVED_SHARED STV_DEFAULT"
__nv_reservedSMEM_offset_0_alias:
	.zero		0
	.zero		64


//--------------------- .nv.constant0._Z10gpu_kmeansPfi --------------------------
	.section	.nv.constant0._Z10gpu_kmeansPfi,"a",@progbits
	.sectionflags	@""
	.align	4
.nv.constant0._Z10gpu_kmeansPfi:
	.zero		908


//--------------------- SYMBOLS --------------------------

	.type		.nv.reservedSmem.offset0,@object
	.size		.nv.reservedSmem.offset0,0x4
